	.headerflags	@"EF_CUDA_TEXMODE_UNIFIED EF_CUDA_64BIT_ADDRESS EF_CUDA_ACCELERATORS EF_CUDA_SM90 EF_CUDA_VIRTUAL_SM(EF_CUDA_SM90)"
	.elftype	@"ET_EXEC"


//--------------------- .nv.info                  --------------------------
	.section	.nv.info,"",@"SHT_CUDA_INFO"
	.align	4


	//----- nvinfo : EIATTR_REGCOUNT
	.align		4
        /*0000*/ 	.byte	0x04, 0x2f
        /*0002*/ 	.short	(.L_3 - .L_2)
	.align		4
.L_2:
        /*0004*/ 	.word	index@(triton_poi_fused__native_batch_norm_legit_no_training_relu_4)
        /*0008*/ 	.word	0x00000012


	//----- nvinfo : EIATTR_MIN_STACK_SIZE
	.align		4
.L_3:
        /*000c*/ 	.byte	0x04, 0x12
        /*000e*/ 	.short	(.L_5 - .L_4)
	.align		4
.L_4:
        /*0010*/ 	.word	index@(triton_poi_fused__native_batch_norm_legit_no_training_relu_4)
        /*0014*/ 	.word	0x00000000


	//----- nvinfo : EIATTR_FRAME_SIZE
	.align		4
.L_5:
        /*0018*/ 	.byte	0x04, 0x11
        /*001a*/ 	.short	(.L_7 - .L_6)
	.align		4
.L_6:
        /*001c*/ 	.word	index@(triton_poi_fused__native_batch_norm_legit_no_training_relu_4)
        /*0020*/ 	.word	0x00000000


	//----- nvinfo : EIATTR_MIN_STACK_SIZE
	.align		4
.L_7:
        /*0024*/ 	.byte	0x04, 0x12
        /*0026*/ 	.short	(.L_9 - .L_8)
	.align		4
.L_8:
        /*0028*/ 	.word	index@(triton_poi_fused__native_batch_norm_legit_no_training_relu_4)
        /*002c*/ 	.word	0x00000000
.L_9:


//--------------------- .nv.info.triton_poi_fused__native_batch_norm_legit_no_training_relu_4 --------------------------
	.section	.nv.info.triton_poi_fused__native_batch_norm_legit_no_training_relu_4,"",@"SHT_CUDA_INFO"
	.sectionflags	@""
	.align	4


	//----- nvinfo : EIATTR_CUDA_API_VERSION
	.align		4
        /*0000*/ 	.byte	0x04, 0x37
        /*0002*/ 	.short	(.L_11 - .L_10)
.L_10:
        /*0004*/ 	.word	0x0000007c


	//----- nvinfo : EIATTR_KPARAM_INFO
	.align		4
.L_11:
        /*0008*/ 	.byte	0x04, 0x17
        /*000a*/ 	.short	(.L_13 - .L_12)
.L_12:
        /*000c*/ 	.word	0x00000000
        /*0010*/ 	.short	0x0006
        /*0012*/ 	.short	0x0030
        /*0014*/ 	.byte	0x00, 0xf0, 0x11, 0x00


	//----- nvinfo : EIATTR_KPARAM_INFO
	.align		4
.L_13:
        /*0018*/ 	.byte	0x04, 0x17
        /*001a*/ 	.short	(.L_15 - .L_14)
.L_14:
        /*001c*/ 	.word	0x00000000
        /*0020*/ 	.short	0x0005
        /*0022*/ 	.short	0x0028
        /*0024*/ 	.byte	0x00, 0xf4, 0x21, 0x00


	//----- nvinfo : EIATTR_KPARAM_INFO
	.align		4
.L_15:
        /*0028*/ 	.byte	0x04, 0x17
        /*002a*/ 	.short	(.L_17 - .L_16)
.L_16:
        /*002c*/ 	.word	0x00000000
        /*0030*/ 	.short	0x0004
        /*0032*/ 	.short	0x0020
        /*0034*/ 	.byte	0x00, 0xf4, 0x21, 0x00


	//----- nvinfo : EIATTR_KPARAM_INFO
	.align		4
.L_17:
        /*0038*/ 	.byte	0x04, 0x17
        /*003a*/ 	.short	(.L_19 - .L_18)
.L_18:
        /*003c*/ 	.word	0x00000000
        /*0040*/ 	.short	0x0003
        /*0042*/ 	.short	0x0018
        /*0044*/ 	.byte	0x00, 0xf4, 0x21, 0x00


	//----- nvinfo : EIATTR_KPARAM_INFO
	.align		4
.L_19:
        /*0048*/ 	.byte	0x04, 0x17
        /*004a*/ 	.short	(.L_21 - .L_20)
.L_20:
        /*004c*/ 	.word	0x00000000
        /*0050*/ 	.short	0x0002
        /*0052*/ 	.short	0x0010
        /*0054*/ 	.byte	0x00, 0xf4, 0x21, 0x00


	//----- nvinfo : EIATTR_KPARAM_INFO
	.align		4
.L_21:
        /*0058*/ 	.byte	0x04, 0x17
        /*005a*/ 	.short	(.L_23 - .L_22)
.L_22:
        /*005c*/ 	.word	0x00000000
        /*0060*/ 	.short	0x0001
        /*0062*/ 	.short	0x0008
        /*0064*/ 	.byte	0x00, 0xf4, 0x21, 0x00


	//----- nvinfo : EIATTR_KPARAM_INFO
	.align		4
.L_23:
        /*0068*/ 	.byte	0x04, 0x17
        /*006a*/ 	.short	(.L_25 - .L_24)
.L_24:
        /*006c*/ 	.word	0x00000000
        /*0070*/ 	.short	0x0000
        /*0072*/ 	.short	0x0000
        /*0074*/ 	.byte	0x00, 0xf4, 0x21, 0x00


	//----- nvinfo : EIATTR_SPARSE_MMA_MASK
	.align		4
.L_25:
        /*0078*/ 	.byte	0x03, 0x50
        /*007a*/ 	.short	0x0000


	//----- nvinfo : EIATTR_MAXREG_COUNT
	.align		4
        /*007c*/ 	.byte	0x03, 0x1b
        /*007e*/ 	.short	0x00ff


	//----- nvinfo : EIATTR_EXIT_INSTR_OFFSETS
	.align		4
        /*0080*/ 	.byte	0x04, 0x1c
        /*0082*/ 	.short	(.L_27 - .L_26)


	//   ....[0]....
.L_26:
        /*0084*/ 	.word	0x000003d0


	//----- nvinfo : EIATTR_REQNTID
	.align		4
.L_27:
        /*0088*/ 	.byte	0x04, 0x10
        /*008a*/ 	.short	(.L_29 - .L_28)
.L_28:
        /*008c*/ 	.word	0x00000080
        /*0090*/ 	.word	0x00000001
        /*0094*/ 	.word	0x00000001


	//----- nvinfo : EIATTR_CBANK_PARAM_SIZE
	.align		4
.L_29:
        /*0098*/ 	.byte	0x03, 0x19
        /*009a*/ 	.short	0x0034


	//----- nvinfo : EIATTR_PARAM_CBANK
	.align		4
        /*009c*/ 	.byte	0x04, 0x0a
        /*009e*/ 	.short	(.L_31 - .L_30)
	.align		4
.L_30:
        /*00a0*/ 	.word	index@(.nv.constant0.triton_poi_fused__native_batch_norm_legit_no_training_relu_4)
        /*00a4*/ 	.short	0x0210
        /*00a6*/ 	.short	0x0034


	//----- nvinfo : EIATTR_SW_WAR
	.align		4
.L_31:
        /*00a8*/ 	.byte	0x04, 0x36
        /*00aa*/ 	.short	(.L_33 - .L_32)
.L_32:
        /*00ac*/ 	.word	0x00000008
.L_33:


//--------------------- .nv.callgraph             --------------------------
	.section	.nv.callgraph,"",@"SHT_CUDA_CALLGRAPH"
	.align	4
	.sectionentsize	8
	.align		4
        /*0000*/ 	.word	0x00000000
	.align		4
        /*0004*/ 	.word	0xffffffff
	.align		4
        /*0008*/ 	.word	0x00000000
	.align		4
        /*000c*/ 	.word	0xfffffffe
	.align		4
        /*0010*/ 	.word	0x00000000
	.align		4
        /*0014*/ 	.word	0xfffffffd
	.align		4
        /*0018*/ 	.word	0x00000000
	.align		4
        /*001c*/ 	.word	0xfffffffc


//--------------------- .nv.constant4             --------------------------
	.section	.nv.constant4,"a",@progbits
	.align	8
	.align		8
.nv.constant4:
        /*0000*/ 	.dword	_$_str
	.align		8
        /*0008*/ 	.dword	_$_str_$_2


//--------------------- .text.triton_poi_fused__native_batch_norm_legit_no_training_relu_4 --------------------------
	.section	.text.triton_poi_fused__native_batch_norm_legit_no_training_relu_4,"ax",@progbits
	.align	128
        .global         triton_poi_fused__native_batch_norm_legit_no_training_relu_4
        .type           triton_poi_fused__native_batch_norm_legit_no_training_relu_4,@function
        .size           triton_poi_fused__native_batch_norm_legit_no_training_relu_4,(.L_x_1 - triton_poi_fused__native_batch_norm_legit_no_training_relu_4)
        .other          triton_poi_fused__native_batch_norm_legit_no_training_relu_4,@"STO_CUDA_ENTRY STV_DEFAULT"
triton_poi_fused__native_batch_norm_legit_no_training_relu_4:
.text.triton_poi_fused__native_batch_norm_legit_no_training_relu_4:
[----:B------:R-:W-:Y:S01]  /*0000*/  LDC R1, c[0x0][0x28] ;  /* 0x00000a00ff017b82 */ /* 0x000fe20000000800 */
[----:B------:R-:W1:Y:S07]  /*0010*/  S2R R0, SR_TID.X ;  /* 0x0000000000007919 */ /* 0x000e6e0000002100 */
[----:B------:R-:W2:Y:S01]  /*0020*/  LDC.64 R2, c[0x0][0x220] ;  /* 0x00008800ff027b82 */ /* 0x000ea20000000a00 */
[----:B------:R-:W-:Y:S01]  /*0030*/  ULDC.64 UR4, c[0x0][0x208] ;  /* 0x0000820000047ab9 */ /* 0x000fe20000000a00 */
[----:B------:R-:W3:Y:S06]  /*0040*/  S2R R7, SR_CTAID.X ;  /* 0x0000000000077919 */ /* 0x000eec0000002500 */
[----:B------:R-:W4:Y:S08]  /*0050*/  LDC.64 R8, c[0x0][0x228] ;  /* 0x00008a00ff087b82 */ /* 0x000f300000000a00 */
[----:B------:R-:W5:Y:S01]  /*0060*/  LDC.64 R10, c[0x0][0x230] ;  /* 0x00008c00ff0a7b82 */ /* 0x000f620000000a00 */
[----:B-1----:R-:W-:-:S02]  /*0070*/  SHF.L.U32 R0, R0, 0x1, RZ ;  /* 0x0000000100007819 */ /* 0x002fc400000006ff */
[----:B---3--:R-:W-:Y:S02]  /*0080*/  SHF.R.S32.HI R5, RZ, 0x17, R7 ;  /* 0x00000017ff057819 */ /* 0x008fe40000011407 */
[----:B------:R-:W-:Y:S02]  /*0090*/  LOP3.LUT R0, R0, 0xfe, RZ, 0xc0, !PT ;  /* 0x000000fe00007812 */ /* 0x000fe400078ec0ff */
[----:B------:R-:W-:Y:S02]  /*00a0*/  SGXT R5, R5, 0x1 ;  /* 0x000000010505781a */ /* 0x000fe40000000200 */
[----:B------:R-:W-:Y:S02]  /*00b0*/  LEA R0, R7, R0, 0x8 ;  /* 0x0000000007007211 */ /* 0x000fe400078e40ff */
[----:B------:R-:W1:Y:S02]  /*00c0*/  LDC.64 R6, c[0x0][0x218] ;  /* 0x00008600ff067b82 */ /* 0x000e640000000a00 */
[----:B------:R-:W-:-:S04]  /*00d0*/  LEA.HI R5, R5, R0, RZ, 0x4 ;  /* 0x0000000005057211 */ /* 0x000fc800078f20ff */
[----:B------:R-:W-:-:S04]  /*00e0*/  LOP3.LUT R5, R5, 0xfffffff0, RZ, 0xc0, !PT ;  /* 0xfffffff005057812 */ /* 0x000fc800078ec0ff */
[----:B------:R-:W-:Y:S02]  /*00f0*/  IADD3 R13, R0, -R5, RZ ;  /* 0x80000005000d7210 */ /* 0x000fe40007ffe0ff */
[----:B------:R-:W3:Y:S03]  /*0100*/  LDC.64 R4, c[0x0][0x210] ;  /* 0x00008400ff047b82 */ /* 0x000ee60000000a00 */
[----:B--2---:R-:W-:-:S06]  /*0110*/  IMAD.WIDE R2, R13, 0x4, R2 ;  /* 0x000000040d027825 */ /* 0x004fcc00078e0202 */
[----:B------:R-:W2:Y:S01]  /*0120*/  LDG.E.EL.64 R2, desc[UR4][R2.64] ;  /* 0x0000000402027981 */ /* 0x000ea2000c2e1b00 */
[----:B-1----:R-:W-:-:S04]  /*0130*/  IMAD.WIDE R6, R13, 0x4, R6 ;  /* 0x000000040d067825 */ /* 0x002fc800078e0206 */
[C---:B----4-:R-:W-:Y:S02]  /*0140*/  IMAD.WIDE R8, R13.reuse, 0x4, R8 ;  /* 0x000000040d087825 */ /* 0x050fe400078e0208 */
[----:B------:R-:W4:Y:S02]  /*0150*/  LDG.E.EL.64 R6, desc[UR4][R6.64] ;  /* 0x0000000406067981 */ /* 0x000f24000c2e1b00 */
[----:B-----5:R-:W-:Y:S02]  /*0160*/  IMAD.WIDE R10, R13, 0x4, R10 ;  /* 0x000000040d0a7825 */ /* 0x020fe400078e020a */
[----:B------:R-:W5:Y:S02]  /*0170*/  LDG.E.EL.64 R8, desc[UR4][R8.64] ;  /* 0x0000000408087981 */ /* 0x000f64000c2e1b00 */
[----:B---3--:R-:W-:Y:S02]  /*0180*/  IMAD.WIDE R4, R0, 0x4, R4 ;  /* 0x0000000400047825 */ /* 0x008fe400078e0204 */
[----:B------:R-:W5:Y:S04]  /*0190*/  LDG.E.EL.64 R10, desc[UR4][R10.64] ;  /* 0x000000040a0a7981 */ /* 0x000f68000c2e1b00 */
[----:B------:R-:W4:Y:S01]  /*01a0*/  LDG.E.64 R4, desc[UR4][R4.64] ;  /* 0x0000000404047981 */ /* 0x000f22000c1e1b00 */
[----:B------:R-:W-:Y:S01]  /*01b0*/  HFMA2.MMA R14, -RZ, RZ, 1.625, 0 ;  /* 0x3e800000ff0e7435 */ /* 0x000fe200000001ff */
[----:B--2---:R-:W-:Y:S01]  /*01c0*/  FADD R2, R2, 9.9999997473787516356e-06 ;  /* 0x3727c5ac02027421 */ /* 0x004fe20000000000 */
[----:B------:R-:W-:-:S03]  /*01d0*/  FADD R3, R3, 9.9999997473787516356e-06 ;  /* 0x3727c5ac03037421 */ /* 0x000fc60000000000 */
[----:B------:R-:W1:Y:S08]  /*01e0*/  MUFU.SQRT R12, R2 ;  /* 0x00000002000c7308 */ /* 0x000e700000002000 */
[----:B------:R2:W3:Y:S01]  /*01f0*/  MUFU.SQRT R13, R3 ;  /* 0x00000003000d7308 */ /* 0x0004e20000002000 */
[C---:B-1----:R-:W-:Y:S02]  /*0200*/  FSETP.GT.AND P0, PT, R12.reuse, 8.50705917302346158658e+37, PT ;  /* 0x7e8000000c00780b */ /* 0x042fe40003f04000 */
[----:B------:R-:W-:Y:S01]  /*0210*/  FSETP.GEU.AND P2, PT, R12, 1.175494350822287508e-38, PT ;  /* 0x008000000c00780b */ /* 0x000fe20003f4e000 */
[----:B--2---:R-:W1:Y:S01]  /*0220*/  LDC.64 R2, c[0x0][0x238] ;  /* 0x00008e00ff027b82 */ /* 0x004e620000000a00 */
[----:B---3--:R-:W-:-:S02]  /*0230*/  FSETP.GT.AND P1, PT, R13, 8.50705917302346158658e+37, PT ;  /* 0x7e8000000d00780b */ /* 0x008fc40003f24000 */
[----:B------:R-:W-:-:S07]  /*0240*/  FSETP.GEU.AND P3, PT, R13, 1.175494350822287508e-38, PT ;  /* 0x008000000d00780b */ /* 0x000fce0003f6e000 */
[----:B------:R-:W-:-:S04]  /*0250*/  @P0 FMUL R12, R12, 0.25 ;  /* 0x3e8000000c0c0820 */ /* 0x000fc80000400000 */
[----:B------:R-:W-:Y:S01]  /*0260*/  @!P2 FMUL R12, R12, 16777216 ;  /* 0x4b8000000c0ca820 */ /* 0x000fe20000400000 */
[----:B------:R-:W-:-:S04]  /*0270*/  @P1 FMUL R13, R13, 0.25 ;  /* 0x3e8000000d0d1820 */ /* 0x000fc80000400000 */
[----:B------:R-:W-:Y:S01]  /*0280*/  @!P3 FMUL R13, R13, 16777216 ;  /* 0x4b8000000d0db820 */ /* 0x000fe20000400000 */
[----:B------:R-:W2:Y:S01]  /*0290*/  MUFU.RCP R12, R12 ;  /* 0x0000000c000c7308 */ /* 0x000ea20000001000 */
[----:B------:R-:W-:-:S07]  /*02a0*/  FSEL R15, R14, 1, P0 ;  /* 0x3f8000000e0f7808 */ /* 0x000fce0000000000 */
[----:B------:R-:W3:Y:S01]  /*02b0*/  MUFU.RCP R13, R13 ;  /* 0x0000000d000d7308 */ /* 0x000ee20000001000 */
[----:B------:R-:W-:Y:S01]  /*02c0*/  FSEL R14, R14, 1, P1 ;  /* 0x3f8000000e0e7808 */ /* 0x000fe20000800000 */
[----:B------:R-:W-:-:S04]  /*02d0*/  @!P2 FMUL R15, R15, 16777216 ;  /* 0x4b8000000f0fa820 */ /* 0x000fc80000400000 */
[----:B------:R-:W-:Y:S01]  /*02e0*/  @!P3 FMUL R14, R14, 16777216 ;  /* 0x4b8000000e0eb820 */ /* 0x000fe20000400000 */
[----:B----4-:R-:W-:Y:S01]  /*02f0*/  FADD R5, R5, -R7 ;  /* 0x8000000705057221 */ /* 0x010fe20000000000 */
[----:B------:R-:W-:Y:S01]  /*0300*/  FADD R4, R4, -R6 ;  /* 0x8000000604047221 */ /* 0x000fe20000000000 */
[----:B--2---:R-:W-:Y:S01]  /*0310*/  FMUL R15, R12, R15 ;  /* 0x0000000f0c0f7220 */ /* 0x004fe20000400000 */
[----:B---3--:R-:W-:-:S03]  /*0320*/  FMUL R14, R13, R14 ;  /* 0x0000000e0d0e7220 */ /* 0x008fc60000400000 */
[----:B------:R-:W-:Y:S01]  /*0330*/  FMUL R15, R4, R15 ;  /* 0x0000000f040f7220 */ /* 0x000fe20000400000 */
[----:B------:R-:W-:-:S03]  /*0340*/  FMUL R14, R5, R14 ;  /* 0x0000000e050e7220 */ /* 0x000fc60000400000 */
[----:B-----5:R-:W-:Y:S01]  /*0350*/  FFMA R8, R8, R15, R10 ;  /* 0x0000000f08087223 */ /* 0x020fe2000000000a */
[----:B------:R-:W-:-:S04]  /*0360*/  FFMA R9, R9, R14, R11 ;  /* 0x0000000e09097223 */ /* 0x000fc8000000000b */
[----:B------:R-:W-:Y:S02]  /*0370*/  FSETP.GEU.AND P0, PT, R8, RZ, PT ;  /* 0x000000ff0800720b */ /* 0x000fe40003f0e000 */
[C---:B------:R-:W-:Y:S01]  /*0380*/  FSETP.GEU.AND P1, PT, R9.reuse, RZ, PT ;  /* 0x000000ff0900720b */ /* 0x040fe20003f2e000 */
[----:B-1----:R-:W-:Y:S01]  /*0390*/  IMAD.WIDE R2, R0, 0x4, R2 ;  /* 0x0000000400027825 */ /* 0x002fe200078e0202 */
[----:B------:R-:W-:Y:S02]  /*03a0*/  FSEL R8, R8, RZ, P0 ;  /* 0x000000ff08087208 */ /* 0x000fe40000000000 */
[----:B------:R-:W-:-:S05]  /*03b0*/  FSEL R9, R9, RZ, P1 ;  /* 0x000000ff09097208 */ /* 0x000fca0000800000 */
[----:B------:R-:W-:Y:S01]  /*03c0*/  STG.E.64 desc[UR4][R2.64], R8 ;  /* 0x0000000802007986 */ /* 0x000fe2000c101b04 */
[----:B------:R-:W-:Y:S05]  /*03d0*/  EXIT ;  /* 0x000000000000794d */ /* 0x000fea0003800000 */
.L_x_0:
[----:B------:R-:W-:-:S00]  /*03e0*/  BRA `(.L_x_0) ;  /* 0xfffffffc00fc7947 */ /* 0x000fc0000383ffff */
[----:B------:R-:W-:-:S00]  /*03f0*/  NOP ;  /* 0x0000000000007918 */ /* 0x000fc00000000000 */
        /* <DEDUP_REMOVED lines=8> */
.L_x_1:


//--------------------- .nv.global.init           --------------------------
	.section	.nv.global.init,"aw",@progbits
.nv.global.init:
	.type		_$_str,@object
	.size		_$_str,(_$_str_$_2 - _$_str)
_$_str:
        /*0000*/ 	.byte	0x5f, 0x5f, 0x43, 0x55, 0x44, 0x41, 0x5f, 0x46, 0x54, 0x5a, 0x00
	.type		_$_str_$_2,@object
	.size		_$_str_$_2,(.L_1 - _$_str_$_2)
_$_str_$_2:
        /*000b*/ 	.byte	0x5f, 0x5f, 0x43, 0x55, 0x44, 0x41, 0x5f, 0x50, 0x52, 0x45, 0x43, 0x5f, 0x53, 0x51, 0x52, 0x54
        /*001b*/ 	.byte	0x00
.L_1:


//--------------------- .nv.constant0.triton_poi_fused__native_batch_norm_legit_no_training_relu_4 --------------------------
	.section	.nv.constant0.triton_poi_fused__native_batch_norm_legit_no_training_relu_4,"a",@progbits
	.sectionflags	@""
	.align	4
.nv.constant0.triton_poi_fused__native_batch_norm_legit_no_training_relu_4:
	.zero		580
